	.headerflags	@"EF_CUDA_TEXMODE_UNIFIED EF_CUDA_64BIT_ADDRESS EF_CUDA_ACCELERATORS EF_CUDA_SM90 EF_CUDA_VIRTUAL_SM(EF_CUDA_SM90)"
	.elftype	@"ET_EXEC"


//--------------------- .nv.info                  --------------------------
	.section	.nv.info,"",@"SHT_CUDA_INFO"
	.align	4


	//----- nvinfo : EIATTR_REGCOUNT
	.align		4
        /*0000*/ 	.byte	0x04, 0x2f
        /*0002*/ 	.short	(.L_3 - .L_2)
	.align		4
.L_2:
        /*0004*/ 	.word	index@(triton_poi_fused__native_batch_norm_legit_no_training_sigmoid_17)
        /*0008*/ 	.word	0x00000017


	//----- nvinfo : EIATTR_MIN_STACK_SIZE
	.align		4
.L_3:
        /*000c*/ 	.byte	0x04, 0x12
        /*000e*/ 	.short	(.L_5 - .L_4)
	.align		4
.L_4:
        /*0010*/ 	.word	index@(triton_poi_fused__native_batch_norm_legit_no_training_sigmoid_17)
        /*0014*/ 	.word	0x00000000


	//----- nvinfo : EIATTR_FRAME_SIZE
	.align		4
.L_5:
        /*0018*/ 	.byte	0x04, 0x11
        /*001a*/ 	.short	(.L_7 - .L_6)
	.align		4
.L_6:
        /*001c*/ 	.word	index@(triton_poi_fused__native_batch_norm_legit_no_training_sigmoid_17)
        /*0020*/ 	.word	0x00000000


	//----- nvinfo : EIATTR_MIN_STACK_SIZE
	.align		4
.L_7:
        /*0024*/ 	.byte	0x04, 0x12
        /*0026*/ 	.short	(.L_9 - .L_8)
	.align		4
.L_8:
        /*0028*/ 	.word	index@(triton_poi_fused__native_batch_norm_legit_no_training_sigmoid_17)
        /*002c*/ 	.word	0x00000000
.L_9:


//--------------------- .nv.info.triton_poi_fused__native_batch_norm_legit_no_training_sigmoid_17 --------------------------
	.section	.nv.info.triton_poi_fused__native_batch_norm_legit_no_training_sigmoid_17,"",@"SHT_CUDA_INFO"
	.sectionflags	@""
	.align	4


	//----- nvinfo : EIATTR_CUDA_API_VERSION
	.align		4
        /*0000*/ 	.byte	0x04, 0x37
        /*0002*/ 	.short	(.L_11 - .L_10)
.L_10:
        /*0004*/ 	.word	0x0000007c


	//----- nvinfo : EIATTR_KPARAM_INFO
	.align		4
.L_11:
        /*0008*/ 	.byte	0x04, 0x17
        /*000a*/ 	.short	(.L_13 - .L_12)
.L_12:
        /*000c*/ 	.word	0x00000000
        /*0010*/ 	.short	0x0006
        /*0012*/ 	.short	0x0030
        /*0014*/ 	.byte	0x00, 0xf0, 0x11, 0x00


	//----- nvinfo : EIATTR_KPARAM_INFO
	.align		4
.L_13:
        /*0018*/ 	.byte	0x04, 0x17
        /*001a*/ 	.short	(.L_15 - .L_14)
.L_14:
        /*001c*/ 	.word	0x00000000
        /*0020*/ 	.short	0x0005
        /*0022*/ 	.short	0x0028
        /*0024*/ 	.byte	0x00, 0xf4, 0x21, 0x00


	//----- nvinfo : EIATTR_KPARAM_INFO
	.align		4
.L_15:
        /*0028*/ 	.byte	0x04, 0x17
        /*002a*/ 	.short	(.L_17 - .L_16)
.L_16:
        /*002c*/ 	.word	0x00000000
        /*0030*/ 	.short	0x0004
        /*0032*/ 	.short	0x0020
        /*0034*/ 	.byte	0x00, 0xf4, 0x21, 0x00


	//----- nvinfo : EIATTR_KPARAM_INFO
	.align		4
.L_17:
        /*0038*/ 	.byte	0x04, 0x17
        /*003a*/ 	.short	(.L_19 - .L_18)
.L_18:
        /*003c*/ 	.word	0x00000000
        /*0040*/ 	.short	0x0003
        /*0042*/ 	.short	0x0018
        /*0044*/ 	.byte	0x00, 0xf4, 0x21, 0x00


	//----- nvinfo : EIATTR_KPARAM_INFO
	.align		4
.L_19:
        /*0048*/ 	.byte	0x04, 0x17
        /*004a*/ 	.short	(.L_21 - .L_20)
.L_20:
        /*004c*/ 	.word	0x00000000
        /*0050*/ 	.short	0x0002
        /*0052*/ 	.short	0x0010
        /*0054*/ 	.byte	0x00, 0xf4, 0x21, 0x00


	//----- nvinfo : EIATTR_KPARAM_INFO
	.align		4
.L_21:
        /*0058*/ 	.byte	0x04, 0x17
        /*005a*/ 	.short	(.L_23 - .L_22)
.L_22:
        /*005c*/ 	.word	0x00000000
        /*0060*/ 	.short	0x0001
        /*0062*/ 	.short	0x0008
        /*0064*/ 	.byte	0x00, 0xf4, 0x21, 0x00


	//----- nvinfo : EIATTR_KPARAM_INFO
	.align		4
.L_23:
        /*0068*/ 	.byte	0x04, 0x17
        /*006a*/ 	.short	(.L_25 - .L_24)
.L_24:
        /*006c*/ 	.word	0x00000000
        /*0070*/ 	.short	0x0000
        /*0072*/ 	.short	0x0000
        /*0074*/ 	.byte	0x00, 0xf4, 0x21, 0x00


	//----- nvinfo : EIATTR_SPARSE_MMA_MASK
	.align		4
.L_25:
        /*0078*/ 	.byte	0x03, 0x50
        /*007a*/ 	.short	0x0000


	//----- nvinfo : EIATTR_MAXREG_COUNT
	.align		4
        /*007c*/ 	.byte	0x03, 0x1b
        /*007e*/ 	.short	0x00ff


	//----- nvinfo : EIATTR_EXIT_INSTR_OFFSETS
	.align		4
        /*0080*/ 	.byte	0x04, 0x1c
        /*0082*/ 	.short	(.L_27 - .L_26)


	//   ....[0]....
.L_26:
        /*0084*/ 	.word	0x00000560


	//   ....[1]....
        /*0088*/ 	.word	0x00000580


	//----- nvinfo : EIATTR_REQNTID
	.align		4
.L_27:
        /*008c*/ 	.byte	0x04, 0x10
        /*008e*/ 	.short	(.L_29 - .L_28)
.L_28:
        /*0090*/ 	.word	0x00000080
        /*0094*/ 	.word	0x00000001
        /*0098*/ 	.word	0x00000001


	//----- nvinfo : EIATTR_CBANK_PARAM_SIZE
	.align		4
.L_29:
        /*009c*/ 	.byte	0x03, 0x19
        /*009e*/ 	.short	0x0034


	//----- nvinfo : EIATTR_PARAM_CBANK
	.align		4
        /*00a0*/ 	.byte	0x04, 0x0a
        /*00a2*/ 	.short	(.L_31 - .L_30)
	.align		4
.L_30:
        /*00a4*/ 	.word	index@(.nv.constant0.triton_poi_fused__native_batch_norm_legit_no_training_sigmoid_17)
        /*00a8*/ 	.short	0x0210
        /*00aa*/ 	.short	0x0034


	//----- nvinfo : EIATTR_SW_WAR
	.align		4
.L_31:
        /*00ac*/ 	.byte	0x04, 0x36
        /*00ae*/ 	.short	(.L_33 - .L_32)
.L_32:
        /*00b0*/ 	.word	0x00000008
.L_33:


//--------------------- .nv.callgraph             --------------------------
	.section	.nv.callgraph,"",@"SHT_CUDA_CALLGRAPH"
	.align	4
	.sectionentsize	8
	.align		4
        /*0000*/ 	.word	0x00000000
	.align		4
        /*0004*/ 	.word	0xffffffff
	.align		4
        /*0008*/ 	.word	0x00000000
	.align		4
        /*000c*/ 	.word	0xfffffffe
	.align		4
        /*0010*/ 	.word	0x00000000
	.align		4
        /*0014*/ 	.word	0xfffffffd
	.align		4
        /*0018*/ 	.word	0x00000000
	.align		4
        /*001c*/ 	.word	0xfffffffc


//--------------------- .nv.constant4             --------------------------
	.section	.nv.constant4,"a",@progbits
	.align	8
	.align		8
.nv.constant4:
        /*0000*/ 	.dword	_$_str
	.align		8
        /*0008*/ 	.dword	_$_str_$_2


//--------------------- .text.triton_poi_fused__native_batch_norm_legit_no_training_sigmoid_17 --------------------------
	.section	.text.triton_poi_fused__native_batch_norm_legit_no_training_sigmoid_17,"ax",@progbits
	.align	128
        .global         triton_poi_fused__native_batch_norm_legit_no_training_sigmoid_17
        .type           triton_poi_fused__native_batch_norm_legit_no_training_sigmoid_17,@function
        .size           triton_poi_fused__native_batch_norm_legit_no_training_sigmoid_17,(.L_x_1 - triton_poi_fused__native_batch_norm_legit_no_training_sigmoid_17)
        .other          triton_poi_fused__native_batch_norm_legit_no_training_sigmoid_17,@"STO_CUDA_ENTRY STV_DEFAULT"
triton_poi_fused__native_batch_norm_legit_no_training_sigmoid_17:
.text.triton_poi_fused__native_batch_norm_legit_no_training_sigmoid_17:
[----:B------:R-:W0:Y:S01]  /*0000*/  LDC R1, c[0x0][0x28] ;  /* 0x00000a00ff017b82 */ /* 0x000e220000000800 */
[----:B------:R-:W1:Y:S07]  /*0010*/  S2R R0, SR_TID.X ;  /* 0x0000000000007919 */ /* 0x000e6e0000002100 */
[----:B------:R-:W2:Y:S01]  /*0020*/  LDC.64 R8, c[0x0][0x220] ;  /* 0x00008800ff087b82 */ /* 0x000ea20000000a00 */
[----:B------:R-:W-:Y:S01]  /*0030*/  ULDC.64 UR4, c[0x0][0x208] ;  /* 0x0000820000047ab9 */ /* 0x000fe20000000a00 */
[----:B------:R-:W3:Y:S06]  /*0040*/  S2R R5, SR_CTAID.X ;  /* 0x0000000000057919 */ /* 0x000eec0000002500 */
[----:B------:R-:W4:Y:S08]  /*0050*/  LDC.64 R14, c[0x0][0x218] ;  /* 0x00008600ff0e7b82 */ /* 0x000f300000000a00 */
[----:B------:R-:W5:Y:S08]  /*0060*/  LDC.64 R12, c[0x0][0x210] ;  /* 0x00008400ff0c7b82 */ /* 0x000f700000000a00 */
[----:B------:R-:W5:Y:S01]  /*0070*/  LDC.64 R16, c[0x0][0x228] ;  /* 0x00008a00ff107b82 */ /* 0x000f620000000a00 */
[----:B-1----:R-:W-:-:S07]  /*0080*/  SHF.L.U32 R0, R0, 0x1, RZ ;  /* 0x0000000100007819 */ /* 0x002fce00000006ff */
[----:B------:R-:W1:Y:S01]  /*0090*/  LDC.64 R18, c[0x0][0x230] ;  /* 0x00008c00ff127b82 */ /* 0x000e620000000a00 */
[----:B---3--:R-:W-:Y:S02]  /*00a0*/  SHF.R.S32.HI R3, RZ, 0x17, R5 ;  /* 0x00000017ff037819 */ /* 0x008fe40000011405 */
[----:B------:R-:W-:Y:S02]  /*00b0*/  LOP3.LUT R0, R0, 0xfe, RZ, 0xc0, !PT ;  /* 0x000000fe00007812 */ /* 0x000fe400078ec0ff */
[----:B------:R-:W-:Y:S02]  /*00c0*/  SGXT R3, R3, 0x1 ;  /* 0x000000010303781a */ /* 0x000fe40000000200 */
[----:B------:R-:W-:-:S04]  /*00d0*/  LEA R0, R5, R0, 0x8 ;  /* 0x0000000005007211 */ /* 0x000fc800078e40ff */
[----:B------:R-:W-:Y:S02]  /*00e0*/  LEA.HI R3, R3, R0, RZ, 0x7 ;  /* 0x0000000003037211 */ /* 0x000fe400078f38ff */
[----:B------:R-:W-:Y:S02]  /*00f0*/  ISETP.GE.AND P0, PT, R0, 0x200, PT ;  /* 0x000002000000780c */ /* 0x000fe40003f06270 */
[----:B------:R-:W-:-:S04]  /*0100*/  LOP3.LUT R3, R3, 0xffffff80, RZ, 0xc0, !PT ;  /* 0xffffff8003037812 */ /* 0x000fc800078ec0ff */
[----:B------:R-:W-:Y:S02]  /*0110*/  IADD3 R11, R0, -R3, RZ ;  /* 0x80000003000b7210 */ /* 0x000fe40007ffe0ff */
[----:B------:R-:W-:-:S03]  /*0120*/  CS2R R2, SRZ ;  /* 0x0000000000027805 */ /* 0x000fc6000001ff00 */
[----:B--2---:R-:W-:-:S05]  /*0130*/  IMAD.WIDE R8, R11, 0x4, R8 ;  /* 0x000000040b087825 */ /* 0x004fca00078e0208 */
[----:B------:R2:W3:Y:S01]  /*0140*/  @!P0 LDG.E.EL.64 R2, desc[UR4][R8.64] ;  /* 0x0000000408028981 */ /* 0x0004e2000c2e1b00 */
[----:B------:R-:W-:Y:S02]  /*0150*/  CS2R R4, SRZ ;  /* 0x0000000000047805 */ /* 0x000fe4000001ff00 */
[----:B------:R-:W-:Y:S01]  /*0160*/  CS2R R6, SRZ ;  /* 0x0000000000067805 */ /* 0x000fe2000001ff00 */
[----:B----4-:R-:W-:-:S04]  /*0170*/  IMAD.WIDE R14, R11, 0x4, R14 ;  /* 0x000000040b0e7825 */ /* 0x010fc800078e020e */
[----:B-----5:R-:W-:Y:S01]  /*0180*/  IMAD.WIDE R12, R0, 0x4, R12 ;  /* 0x00000004000c7825 */ /* 0x020fe200078e020c */
[----:B------:R4:W5:Y:S03]  /*0190*/  @!P0 LDG.E.EL.64 R4, desc[UR4][R14.64] ;  /* 0x000000040e048981 */ /* 0x000966000c2e1b00 */
[C---:B0-----:R-:W-:Y:S01]  /*01a0*/  IMAD.WIDE R16, R11.reuse, 0x4, R16 ;  /* 0x000000040b107825 */ /* 0x041fe200078e0210 */
[----:B------:R0:W5:Y:S01]  /*01b0*/  @!P0 LDG.E.64 R6, desc[UR4][R12.64] ;  /* 0x000000040c068981 */ /* 0x000162000c1e1b00 */
[----:B--2---:R-:W-:Y:S02]  /*01c0*/  CS2R R8, SRZ ;  /* 0x0000000000087805 */ /* 0x004fe4000001ff00 */
[----:B-1----:R-:W-:Y:S01]  /*01d0*/  IMAD.WIDE R18, R11, 0x4, R18 ;  /* 0x000000040b127825 */ /* 0x002fe200078e0212 */
[----:B------:R-:W-:-:S04]  /*01e0*/  CS2R R10, SRZ ;  /* 0x00000000000a7805 */ /* 0x000fc8000001ff00 */
[----:B------:R-:W2:Y:S04]  /*01f0*/  @!P0 LDG.E.EL.64 R8, desc[UR4][R18.64] ;  /* 0x0000000412088981 */ /* 0x000ea8000c2e1b00 */
[----:B------:R-:W2:Y:S01]  /*0200*/  @!P0 LDG.E.EL.64 R10, desc[UR4][R16.64] ;  /* 0x00000004100a8981 */ /* 0x000ea2000c2e1b00 */
[----:B---3--:R-:W-:Y:S01]  /*0210*/  FADD R2, R2, 9.9999997473787516356e-06 ;  /* 0x3727c5ac02027421 */ /* 0x008fe20000000000 */
[----:B------:R-:W-:-:S03]  /*0220*/  FADD R3, R3, 9.9999997473787516356e-06 ;  /* 0x3727c5ac03037421 */ /* 0x000fc60000000000 */
[----:B------:R-:W1:Y:S08]  /*0230*/  MUFU.SQRT R20, R2 ;  /* 0x0000000200147308 */ /* 0x000e700000002000 */
[----:B----4-:R-:W3:Y:S01]  /*0240*/  MUFU.SQRT R14, R3 ;  /* 0x00000003000e7308 */ /* 0x010ee20000002000 */
[C---:B-1----:R-:W-:Y:S02]  /*0250*/  FSETP.GT.AND P1, PT, R20.reuse, 8.50705917302346158658e+37, PT ;  /* 0x7e8000001400780b */ /* 0x042fe40003f24000 */
[----:B------:R-:W-:-:S02]  /*0260*/  FSETP.GEU.AND P3, PT, R20, 1.175494350822287508e-38, PT ;  /* 0x008000001400780b */ /* 0x000fc40003f6e000 */
[C---:B---3--:R-:W-:Y:S02]  /*0270*/  FSETP.GT.AND P2, PT, R14.reuse, 8.50705917302346158658e+37, PT ;  /* 0x7e8000000e00780b */ /* 0x048fe40003f44000 */
[----:B------:R-:W-:-:S07]  /*0280*/  FSETP.GEU.AND P4, PT, R14, 1.175494350822287508e-38, PT ;  /* 0x008000000e00780b */ /* 0x000fce0003f8e000 */
[----:B------:R-:W-:Y:S01]  /*0290*/  @P1 FMUL R20, R20, 0.25 ;  /* 0x3e80000014141820 */ /* 0x000fe20000400000 */
[----:B------:R-:W-:-:S03]  /*02a0*/  HFMA2.MMA R2, -RZ, RZ, 1.625, 0 ;  /* 0x3e800000ff027435 */ /* 0x000fc600000001ff */
[----:B------:R-:W-:Y:S01]  /*02b0*/  @!P3 FMUL R20, R20, 16777216 ;  /* 0x4b8000001414b820 */ /* 0x000fe20000400000 */
[----:B------:R-:W-:-:S04]  /*02c0*/  @P2 FMUL R14, R14, 0.25 ;  /* 0x3e8000000e0e2820 */ /* 0x000fc80000400000 */
[----:B------:R-:W-:Y:S01]  /*02d0*/  @!P4 FMUL R14, R14, 16777216 ;  /* 0x4b8000000e0ec820 */ /* 0x000fe20000400000 */
[----:B------:R-:W1:Y:S01]  /*02e0*/  MUFU.RCP R20, R20 ;  /* 0x0000001400147308 */ /* 0x000e620000001000 */
[----:B------:R-:W-:-:S07]  /*02f0*/  FSEL R3, R2, 1, P1 ;  /* 0x3f80000002037808 */ /* 0x000fce0000800000 */
[----:B------:R-:W3:Y:S01]  /*0300*/  MUFU.RCP R14, R14 ;  /* 0x0000000e000e7308 */ /* 0x000ee20000001000 */
[----:B0-----:R-:W-:Y:S01]  /*0310*/  FSEL R13, R2, 1, P2 ;  /* 0x3f800000020d7808 */ /* 0x001fe20001000000 */
[----:B------:R-:W-:Y:S01]  /*0320*/  @!P3 FMUL R3, R3, 16777216 ;  /* 0x4b8000000303b820 */ /* 0x000fe20000400000 */
[----:B-----5:R-:W-:-:S03]  /*0330*/  FADD R4, -R4, R6 ;  /* 0x0000000604047221 */ /* 0x020fc60000000100 */
[----:B------:R-:W-:Y:S01]  /*0340*/  @!P4 FMUL R13, R13, 16777216 ;  /* 0x4b8000000d0dc820 */ /* 0x000fe20000400000 */
[----:B-1----:R-:W-:Y:S01]  /*0350*/  FMUL R3, R20, R3 ;  /* 0x0000000314037220 */ /* 0x002fe20000400000 */
[----:B------:R-:W-:-:S03]  /*0360*/  FADD R5, -R5, R7 ;  /* 0x0000000705057221 */ /* 0x000fc60000000100 */
[----:B------:R-:W-:Y:S01]  /*0370*/  FMUL R3, R4, R3 ;  /* 0x0000000304037220 */ /* 0x000fe20000400000 */
[----:B---3--:R-:W-:-:S04]  /*0380*/  FMUL R6, R14, R13 ;  /* 0x0000000d0e067220 */ /* 0x008fc80000400000 */
[----:B------:R-:W-:Y:S01]  /*0390*/  FMUL R6, R5, R6 ;  /* 0x0000000605067220 */ /* 0x000fe20000400000 */
[----:B--2---:R-:W-:-:S03]  /*03a0*/  FFMA R3, R3, R10, R8 ;  /* 0x0000000a03037223 */ /* 0x004fc60000000008 */
[----:B------:R-:W-:Y:S01]  /*03b0*/  FFMA R6, R6, R11, R9 ;  /* 0x0000000b06067223 */ /* 0x000fe20000000009 */
[----:B------:R-:W-:-:S03]  /*03c0*/  FADD R3, RZ, -R3 ;  /* 0x80000003ff037221 */ /* 0x000fc60000000000 */
[----:B------:R-:W-:Y:S01]  /*03d0*/  FADD R6, RZ, -R6 ;  /* 0x80000006ff067221 */ /* 0x000fe20000000000 */
[----:B------:R-:W-:-:S03]  /*03e0*/  FMUL R3, R3, 1.4426950216293334961 ;  /* 0x3fb8aa3b03037820 */ /* 0x000fc60000400000 */
[----:B------:R-:W-:Y:S02]  /*03f0*/  FMUL R6, R6, 1.4426950216293334961 ;  /* 0x3fb8aa3b06067820 */ /* 0x000fe40000400000 */
[----:B------:R-:W-:-:S03]  /*0400*/  FSETP.GEU.AND P1, PT, R3, -126, PT ;  /* 0xc2fc00000300780b */ /* 0x000fc60003f2e000 */
[----:B------:R-:W-:-:S10]  /*0410*/  FSETP.GEU.AND P2, PT, R6, -126, PT ;  /* 0xc2fc00000600780b */ /* 0x000fd40003f4e000 */
[----:B------:R-:W-:-:S03]  /*0420*/  @!P1 FMUL R3, R3, 0.5 ;  /* 0x3f00000003039820 */ /* 0x000fc60000400000 */
[----:B------:R-:W-:Y:S01]  /*0430*/  @!P2 FMUL R6, R6, 0.5 ;  /* 0x3f0000000606a820 */ /* 0x000fe20000400000 */
[----:B------:R-:W0:Y:S08]  /*0440*/  MUFU.EX2 R4, R3 ;  /* 0x0000000300047308 */ /* 0x000e300000000800 */
[----:B------:R-:W1:Y:S01]  /*0450*/  MUFU.EX2 R5, R6 ;  /* 0x0000000600057308 */ /* 0x000e620000000800 */
[----:B0-----:R-:W-:-:S04]  /*0460*/  @!P1 FMUL R4, R4, R4 ;  /* 0x0000000404049220 */ /* 0x001fc80000400000 */
[----:B------:R-:W-:Y:S01]  /*0470*/  FADD R7, R4, 1 ;  /* 0x3f80000004077421 */ /* 0x000fe20000000000 */
[----:B-1----:R-:W-:-:S04]  /*0480*/  @!P2 FMUL R5, R5, R5 ;  /* 0x000000050505a220 */ /* 0x002fc80000400000 */
[----:B------:R-:W-:Y:S01]  /*0490*/  FADD R8, R5, 1 ;  /* 0x3f80000005087421 */ /* 0x000fe20000000000 */
[----:B------:R-:W-:Y:S01]  /*04a0*/  FSETP.GT.AND P1, PT, R7, 8.50705917302346158658e+37, PT ;  /* 0x7e8000000700780b */ /* 0x000fe20003f24000 */
[----:B------:R-:W0:Y:S03]  /*04b0*/  LDC.64 R4, c[0x0][0x238] ;  /* 0x00008e00ff047b82 */ /* 0x000e260000000a00 */
[----:B------:R-:W-:-:S09]  /*04c0*/  FSETP.GT.AND P2, PT, R8, 8.50705917302346158658e+37, PT ;  /* 0x7e8000000800780b */ /* 0x000fd20003f44000 */
[----:B------:R-:W-:-:S04]  /*04d0*/  @P1 FMUL R7, R7, 0.25 ;  /* 0x3e80000007071820 */ /* 0x000fc80000400000 */
[----:B------:R-:W-:Y:S02]  /*04e0*/  @P2 FMUL R8, R8, 0.25 ;  /* 0x3e80000008082820 */ /* 0x000fe40000400000 */
[----:B------:R-:W1:Y:S08]  /*04f0*/  MUFU.RCP R7, R7 ;  /* 0x0000000700077308 */ /* 0x000e700000001000 */
[----:B------:R-:W2:Y:S01]  /*0500*/  MUFU.RCP R8, R8 ;  /* 0x0000000800087308 */ /* 0x000ea20000001000 */
[----:B------:R-:W-:-:S02]  /*0510*/  FSEL R6, R2, 1, P1 ;  /* 0x3f80000002067808 */ /* 0x000fc40000800000 */
[----:B------:R-:W-:Y:S01]  /*0520*/  FSEL R9, R2, 1, P2 ;  /* 0x3f80000002097808 */ /* 0x000fe20001000000 */
[----:B0-----:R-:W-:-:S04]  /*0530*/  IMAD.WIDE R2, R0, 0x4, R4 ;  /* 0x0000000400027825 */ /* 0x001fc800078e0204 */
[----:B-1----:R-:W-:Y:S01]  /*0540*/  FMUL R4, R7, R6 ;  /* 0x0000000607047220 */ /* 0x002fe20000400000 */
[----:B--2---:R-:W-:Y:S01]  /*0550*/  FMUL R5, R8, R9 ;  /* 0x0000000908057220 */ /* 0x004fe20000400000 */
[----:B------:R-:W-:Y:S06]  /*0560*/  @P0 EXIT ;  /* 0x000000000000094d */ /* 0x000fec0003800000 */
[----:B------:R-:W-:Y:S01]  /*0570*/  STG.E.64 desc[UR4][R2.64], R4 ;  /* 0x0000000402007986 */ /* 0x000fe2000c101b04 */
[----:B------:R-:W-:Y:S05]  /*0580*/  EXIT ;  /* 0x000000000000794d */ /* 0x000fea0003800000 */
.L_x_0:
[----:B------:R-:W-:-:S00]  /*0590*/  BRA `(.L_x_0) ;  /* 0xfffffffc00fc7947 */ /* 0x000fc0000383ffff */
[----:B------:R-:W-:-:S00]  /*05a0*/  NOP ;  /* 0x0000000000007918 */ /* 0x000fc00000000000 */
        /* <DEDUP_REMOVED lines=13> */
.L_x_1:


//--------------------- .nv.global.init           --------------------------
	.section	.nv.global.init,"aw",@progbits
.nv.global.init:
	.type		_$_str,@object
	.size		_$_str,(_$_str_$_2 - _$_str)
_$_str:
        /*0000*/ 	.byte	0x5f, 0x5f, 0x43, 0x55, 0x44, 0x41, 0x5f, 0x46, 0x54, 0x5a, 0x00
	.type		_$_str_$_2,@object
	.size		_$_str_$_2,(.L_1 - _$_str_$_2)
_$_str_$_2:
        /*000b*/ 	.byte	0x5f, 0x5f, 0x43, 0x55, 0x44, 0x41, 0x5f, 0x50, 0x52, 0x45, 0x43, 0x5f, 0x53, 0x51, 0x52, 0x54
        /*001b*/ 	.byte	0x00
.L_1:


//--------------------- .nv.constant0.triton_poi_fused__native_batch_norm_legit_no_training_sigmoid_17 --------------------------
	.section	.nv.constant0.triton_poi_fused__native_batch_norm_legit_no_training_sigmoid_17,"a",@progbits
	.sectionflags	@""
	.align	4
.nv.constant0.triton_poi_fused__native_batch_norm_legit_no_training_sigmoid_17:
	.zero		580
